	.headerflags	@"EF_CUDA_TEXMODE_UNIFIED EF_CUDA_64BIT_ADDRESS EF_CUDA_ACCELERATORS EF_CUDA_SM90 EF_CUDA_VIRTUAL_SM(EF_CUDA_SM90)"
	.elftype	@"ET_EXEC"


//--------------------- .nv.info                  --------------------------
	.section	.nv.info,"",@"SHT_CUDA_INFO"
	.align	4


	//----- nvinfo : EIATTR_REGCOUNT
	.align		4
        /*0000*/ 	.byte	0x04, 0x2f
        /*0002*/ 	.short	(.L_3 - .L_2)
	.align		4
.L_2:
        /*0004*/ 	.word	index@(triton_poi_fused__native_batch_norm_legit_no_training_6)
        /*0008*/ 	.word	0x00000022


	//----- nvinfo : EIATTR_MIN_STACK_SIZE
	.align		4
.L_3:
        /*000c*/ 	.byte	0x04, 0x12
        /*000e*/ 	.short	(.L_5 - .L_4)
	.align		4
.L_4:
        /*0010*/ 	.word	index@(triton_poi_fused__native_batch_norm_legit_no_training_6)
        /*0014*/ 	.word	0x00000000


	//----- nvinfo : EIATTR_FRAME_SIZE
	.align		4
.L_5:
        /*0018*/ 	.byte	0x04, 0x11
        /*001a*/ 	.short	(.L_7 - .L_6)
	.align		4
.L_6:
        /*001c*/ 	.word	index@(triton_poi_fused__native_batch_norm_legit_no_training_6)
        /*0020*/ 	.word	0x00000000


	//----- nvinfo : EIATTR_MIN_STACK_SIZE
	.align		4
.L_7:
        /*0024*/ 	.byte	0x04, 0x12
        /*0026*/ 	.short	(.L_9 - .L_8)
	.align		4
.L_8:
        /*0028*/ 	.word	index@(triton_poi_fused__native_batch_norm_legit_no_training_6)
        /*002c*/ 	.word	0x00000000
.L_9:


//--------------------- .nv.info.triton_poi_fused__native_batch_norm_legit_no_training_6 --------------------------
	.section	.nv.info.triton_poi_fused__native_batch_norm_legit_no_training_6,"",@"SHT_CUDA_INFO"
	.sectionflags	@""
	.align	4


	//----- nvinfo : EIATTR_CUDA_API_VERSION
	.align		4
        /*0000*/ 	.byte	0x04, 0x37
        /*0002*/ 	.short	(.L_11 - .L_10)
.L_10:
        /*0004*/ 	.word	0x0000007c


	//----- nvinfo : EIATTR_KPARAM_INFO
	.align		4
.L_11:
        /*0008*/ 	.byte	0x04, 0x17
        /*000a*/ 	.short	(.L_13 - .L_12)
.L_12:
        /*000c*/ 	.word	0x00000000
        /*0010*/ 	.short	0x0007
        /*0012*/ 	.short	0x0034
        /*0014*/ 	.byte	0x00, 0xf0, 0x11, 0x00


	//----- nvinfo : EIATTR_KPARAM_INFO
	.align		4
.L_13:
        /*0018*/ 	.byte	0x04, 0x17
        /*001a*/ 	.short	(.L_15 - .L_14)
.L_14:
        /*001c*/ 	.word	0x00000000
        /*0020*/ 	.short	0x0006
        /*0022*/ 	.short	0x0030
        /*0024*/ 	.byte	0x00, 0xf0, 0x11, 0x00


	//----- nvinfo : EIATTR_KPARAM_INFO
	.align		4
.L_15:
        /*0028*/ 	.byte	0x04, 0x17
        /*002a*/ 	.short	(.L_17 - .L_16)
.L_16:
        /*002c*/ 	.word	0x00000000
        /*0030*/ 	.short	0x0005
        /*0032*/ 	.short	0x0028
        /*0034*/ 	.byte	0x00, 0xf4, 0x21, 0x00


	//----- nvinfo : EIATTR_KPARAM_INFO
	.align		4
.L_17:
        /*0038*/ 	.byte	0x04, 0x17
        /*003a*/ 	.short	(.L_19 - .L_18)
.L_18:
        /*003c*/ 	.word	0x00000000
        /*0040*/ 	.short	0x0004
        /*0042*/ 	.short	0x0020
        /*0044*/ 	.byte	0x00, 0xf4, 0x21, 0x00


	//----- nvinfo : EIATTR_KPARAM_INFO
	.align		4
.L_19:
        /*0048*/ 	.byte	0x04, 0x17
        /*004a*/ 	.short	(.L_21 - .L_20)
.L_20:
        /*004c*/ 	.word	0x00000000
        /*0050*/ 	.short	0x0003
        /*0052*/ 	.short	0x0018
        /*0054*/ 	.byte	0x00, 0xf4, 0x21, 0x00


	//----- nvinfo : EIATTR_KPARAM_INFO
	.align		4
.L_21:
        /*0058*/ 	.byte	0x04, 0x17
        /*005a*/ 	.short	(.L_23 - .L_22)
.L_22:
        /*005c*/ 	.word	0x00000000
        /*0060*/ 	.short	0x0002
        /*0062*/ 	.short	0x0010
        /*0064*/ 	.byte	0x00, 0xf4, 0x21, 0x00


	//----- nvinfo : EIATTR_KPARAM_INFO
	.align		4
.L_23:
        /*0068*/ 	.byte	0x04, 0x17
        /*006a*/ 	.short	(.L_25 - .L_24)
.L_24:
        /*006c*/ 	.word	0x00000000
        /*0070*/ 	.short	0x0001
        /*0072*/ 	.short	0x0008
        /*0074*/ 	.byte	0x00, 0xf4, 0x21, 0x00


	//----- nvinfo : EIATTR_KPARAM_INFO
	.align		4
.L_25:
        /*0078*/ 	.byte	0x04, 0x17
        /*007a*/ 	.short	(.L_27 - .L_26)
.L_26:
        /*007c*/ 	.word	0x00000000
        /*0080*/ 	.short	0x0000
        /*0082*/ 	.short	0x0000
        /*0084*/ 	.byte	0x00, 0xf4, 0x21, 0x00


	//----- nvinfo : EIATTR_SPARSE_MMA_MASK
	.align		4
.L_27:
        /*0088*/ 	.byte	0x03, 0x50
        /*008a*/ 	.short	0x0000


	//----- nvinfo : EIATTR_MAXREG_COUNT
	.align		4
        /*008c*/ 	.byte	0x03, 0x1b
        /*008e*/ 	.short	0x00ff


	//----- nvinfo : EIATTR_EXIT_INSTR_OFFSETS
	.align		4
        /*0090*/ 	.byte	0x04, 0x1c
        /*0092*/ 	.short	(.L_29 - .L_28)


	//   ....[0]....
.L_28:
        /*0094*/ 	.word	0x00000f70


	//   ....[1]....
        /*0098*/ 	.word	0x00000ff0


	//----- nvinfo : EIATTR_REQNTID
	.align		4
.L_29:
        /*009c*/ 	.byte	0x04, 0x10
        /*009e*/ 	.short	(.L_31 - .L_30)
.L_30:
        /*00a0*/ 	.word	0x00000100
        /*00a4*/ 	.word	0x00000001
        /*00a8*/ 	.word	0x00000001


	//----- nvinfo : EIATTR_CBANK_PARAM_SIZE
	.align		4
.L_31:
        /*00ac*/ 	.byte	0x03, 0x19
        /*00ae*/ 	.short	0x0038


	//----- nvinfo : EIATTR_PARAM_CBANK
	.align		4
        /*00b0*/ 	.byte	0x04, 0x0a
        /*00b2*/ 	.short	(.L_33 - .L_32)
	.align		4
.L_32:
        /*00b4*/ 	.word	index@(.nv.constant0.triton_poi_fused__native_batch_norm_legit_no_training_6)
        /*00b8*/ 	.short	0x0210
        /*00ba*/ 	.short	0x0038


	//----- nvinfo : EIATTR_SW_WAR
	.align		4
.L_33:
        /*00bc*/ 	.byte	0x04, 0x36
        /*00be*/ 	.short	(.L_35 - .L_34)
.L_34:
        /*00c0*/ 	.word	0x00000008
.L_35:


//--------------------- .nv.callgraph             --------------------------
	.section	.nv.callgraph,"",@"SHT_CUDA_CALLGRAPH"
	.align	4
	.sectionentsize	8
	.align		4
        /*0000*/ 	.word	0x00000000
	.align		4
        /*0004*/ 	.word	0xffffffff
	.align		4
        /*0008*/ 	.word	0x00000000
	.align		4
        /*000c*/ 	.word	0xfffffffe
	.align		4
        /*0010*/ 	.word	0x00000000
	.align		4
        /*0014*/ 	.word	0xfffffffd
	.align		4
        /*0018*/ 	.word	0x00000000
	.align		4
        /*001c*/ 	.word	0xfffffffc


//--------------------- .nv.constant4             --------------------------
	.section	.nv.constant4,"a",@progbits
	.align	8
	.align		8
.nv.constant4:
        /*0000*/ 	.dword	_$_str
	.align		8
        /*0008*/ 	.dword	_$_str_$_2


//--------------------- .text.triton_poi_fused__native_batch_norm_legit_no_training_6 --------------------------
	.section	.text.triton_poi_fused__native_batch_norm_legit_no_training_6,"ax",@progbits
	.sectionflags	@"SHF_BARRIERS=1"
	.align	128
        .global         triton_poi_fused__native_batch_norm_legit_no_training_6
        .type           triton_poi_fused__native_batch_norm_legit_no_training_6,@function
        .size           triton_poi_fused__native_batch_norm_legit_no_training_6,(.L_x_1 - triton_poi_fused__native_batch_norm_legit_no_training_6)
        .other          triton_poi_fused__native_batch_norm_legit_no_training_6,@"STO_CUDA_ENTRY STV_DEFAULT"
triton_poi_fused__native_batch_norm_legit_no_training_6:
.text.triton_poi_fused__native_batch_norm_legit_no_training_6:
[----:B------:R-:W0:Y:S01]  /*0000*/  LDC R1, c[0x0][0x28] ;  /* 0x00000a00ff017b82 */ /* 0x000e220000000800 */
[----:B------:R-:W1:Y:S07]  /*0010*/  S2R R3, SR_CTAID.Y ;  /* 0x0000000000037919 */ /* 0x000e6e0000002600 */
[----:B------:R-:W2:Y:S01]  /*0020*/  LDC.64 R28, c[0x0][0x210] ;  /* 0x00008400ff1c7b82 */ /* 0x000ea20000000a00 */
[----:B------:R-:W-:Y:S02]  /*0030*/  CS2R R6, SRZ ;  /* 0x0000000000067805 */ /* 0x000fe4000001ff00 */
[----:B------:R-:W-:Y:S01]  /*0040*/  CS2R R8, SRZ ;  /* 0x0000000000087805 */ /* 0x000fe2000001ff00 */
[----:B------:R-:W3:Y:S01]  /*0050*/  S2R R2, SR_TID.X ;  /* 0x0000000000027919 */ /* 0x000ee20000002100 */
[----:B------:R-:W-:Y:S01]  /*0060*/  CS2R R10, SRZ ;  /* 0x00000000000a7805 */ /* 0x000fe2000001ff00 */
[----:B------:R-:W-:Y:S01]  /*0070*/  ULDC.64 UR6, c[0x0][0x208] ;  /* 0x0000820000067ab9 */ /* 0x000fe20000000a00 */
[----:B------:R-:W4:Y:S01]  /*0080*/  S2R R24, SR_CTAID.X ;  /* 0x0000000000187919 */ /* 0x000f220000002500 */
[----:B------:R-:W5:Y:S01]  /*0090*/  LDC.64 R26, c[0x0][0x218] ;  /* 0x00008600ff1a7b82 */ /* 0x000f620000000a00 */
[----:B-1----:R-:W-:-:S02]  /*00a0*/  SHF.L.U32 R3, R3, 0x6, RZ ;  /* 0x0000000603037819 */ /* 0x002fc400000006ff */
[----:B---3--:R-:W-:Y:S02]  /*00b0*/  SHF.L.U32 R0, R2, 0x2, RZ ;  /* 0x0000000202007819 */ /* 0x008fe400000006ff */
[----:B------:R-:W-:Y:S02]  /*00c0*/  SHF.R.U32.HI R13, RZ, 0x4, R2 ;  /* 0x00000004ff0d7819 */ /* 0x000fe40000011602 */
[----:B------:R-:W-:Y:S02]  /*00d0*/  LOP3.LUT R0, R3, 0x3c, R0, 0xf8, !PT ;  /* 0x0000003c03007812 */ /* 0x000fe400078ef800 */
[----:B----4-:R-:W-:Y:S02]  /*00e0*/  SHF.L.U32 R24, R24, 0x6, RZ ;  /* 0x0000000618187819 */ /* 0x010fe400000006ff */
[----:B------:R-:W-:Y:S01]  /*00f0*/  SGXT.U32 R13, R13, 0x4 ;  /* 0x000000040d0d781a */ /* 0x000fe20000000000 */
[C---:B------:R-:W-:Y:S01]  /*0100*/  IMAD.HI R4, R0.reuse, 0x38e38e39, RZ ;  /* 0x38e38e3900047827 */ /* 0x040fe200078e02ff */
[----:B------:R-:W-:-:S02]  /*0110*/  ISETP.GE.AND P0, PT, R0, 0x1200, PT ;  /* 0x000012000000780c */ /* 0x000fc40003f06270 */
[----:B------:R-:W-:Y:S02]  /*0120*/  LOP3.LUT R15, R24, R13, RZ, 0xfc, !PT ;  /* 0x0000000d180f7212 */ /* 0x000fe400078efcff */
[----:B------:R-:W-:Y:S02]  /*0130*/  SHF.R.U32.HI R5, RZ, 0x1f, R4 ;  /* 0x0000001fff057819 */ /* 0x000fe40000011604 */
[----:B------:R-:W-:Y:S02]  /*0140*/  LOP3.LUT R17, R24, 0x10, R13, 0xfe, !PT ;  /* 0x0000001018117812 */ /* 0x000fe400078efe0d */
[----:B------:R-:W-:Y:S02]  /*0150*/  LEA.HI.SX32 R12, R4, R5, 0x18 ;  /* 0x00000005040c7211 */ /* 0x000fe400078fc2ff */
[----:B------:R-:W-:-:S03]  /*0160*/  CS2R R4, SRZ ;  /* 0x0000000000047805 */ /* 0x000fc6000001ff00 */
[----:B------:R-:W-:-:S04]  /*0170*/  IMAD R21, R12, -0x480, R0 ;  /* 0xfffffb800c157824 */ /* 0x000fc800078e0200 */
[----:B------:R-:W-:-:S04]  /*0180*/  IMAD R12, R12, 0x480000, R21 ;  /* 0x004800000c0c7824 */ /* 0x000fc800078e0215 */
[--C-:B------:R-:W-:Y:S01]  /*0190*/  IMAD R19, R15, 0x480, R12.reuse ;  /* 0x000004800f137824 */ /* 0x100fe200078e020c */
[----:B------:R-:W-:Y:S01]  /*01a0*/  LOP3.LUT R15, R24, 0x20, R13, 0xfe, !PT ;  /* 0x00000020180f7812 */ /* 0x000fe200078efe0d */
[----:B------:R-:W-:Y:S01]  /*01b0*/  IMAD R17, R17, 0x480, R12 ;  /* 0x0000048011117824 */ /* 0x000fe200078e020c */
[----:B------:R-:W-:Y:S01]  /*01c0*/  LOP3.LUT R13, R24, 0x30, R13, 0xfe, !PT ;  /* 0x00000030180d7812 */ /* 0x000fe200078efe0d */
[----:B--2---:R-:W-:-:S04]  /*01d0*/  IMAD.WIDE R18, R19, 0x4, R28 ;  /* 0x0000000413127825 */ /* 0x004fc800078e021c */
[----:B------:R-:W-:Y:S01]  /*01e0*/  IMAD.WIDE R22, R17, 0x4, R28 ;  /* 0x0000000411167825 */ /* 0x000fe200078e021c */
[----:B------:R1:W2:Y:S03]  /*01f0*/  @!P0 LDG.E.EL.128 R4, desc[UR6][R18.64] ;  /* 0x0000000612048981 */ /* 0x0002a6000c2e1d00 */
[--C-:B------:R-:W-:Y:S01]  /*0200*/  IMAD R31, R15, 0x480, R12.reuse ;  /* 0x000004800f1f7824 */ /* 0x100fe200078e020c */
[----:B------:R3:W4:Y:S01]  /*0210*/  @!P0 LDG.E.EL.128 R8, desc[UR6][R22.64] ;  /* 0x0000000616088981 */ /* 0x000722000c2e1d00 */
[----:B------:R-:W-:Y:S02]  /*0220*/  IMAD R17, R13, 0x480, R12 ;  /* 0x000004800d117824 */ /* 0x000fe400078e020c */
[----:B------:R-:W-:Y:S01]  /*0230*/  IMAD.WIDE R30, R31, 0x4, R28 ;  /* 0x000000041f1e7825 */ /* 0x000fe200078e021c */
[----:B------:R-:W-:Y:S02]  /*0240*/  CS2R R12, SRZ ;  /* 0x00000000000c7805 */ /* 0x000fe4000001ff00 */
[----:B------:R-:W-:-:S02]  /*0250*/  CS2R R14, SRZ ;  /* 0x00000000000e7805 */ /* 0x000fc4000001ff00 */
[----:B-1----:R-:W-:Y:S01]  /*0260*/  CS2R R18, SRZ ;  /* 0x0000000000127805 */ /* 0x002fe2000001ff00 */
[----:B------:R-:W-:Y:S01]  /*0270*/  IMAD.WIDE R28, R17, 0x4, R28 ;  /* 0x00000004111c7825 */ /* 0x000fe200078e021c */
[----:B------:R-:W-:Y:S02]  /*0280*/  CS2R R16, SRZ ;  /* 0x0000000000107805 */ /* 0x000fe4000001ff00 */
[----:B---3--:R-:W-:Y:S01]  /*0290*/  CS2R R22, SRZ ;  /* 0x0000000000167805 */ /* 0x008fe2000001ff00 */
[----:B-----5:R-:W-:Y:S01]  /*02a0*/  IMAD.WIDE R26, R21, 0x4, R26 ;  /* 0x00000004151a7825 */ /* 0x020fe200078e021a */
[----:B------:R-:W-:Y:S01]  /*02b0*/  CS2R R20, SRZ ;  /* 0x0000000000147805 */ /* 0x000fe2000001ff00 */
[----:B------:R-:W3:Y:S04]  /*02c0*/  @!P0 LDG.E.EL.128 R12, desc[UR6][R30.64] ;  /* 0x000000061e0c8981 */ /* 0x000ee8000c2e1d00 */
[----:B------:R1:W5:Y:S04]  /*02d0*/  @!P0 LDG.E.EL.128 R16, desc[UR6][R28.64] ;  /* 0x000000061c108981 */ /* 0x000368000c2e1d00 */
[----:B------:R-:W4:Y:S01]  /*02e0*/  @!P0 LDG.E.EL.128 R20, desc[UR6][R26.64] ;  /* 0x000000061a148981 */ /* 0x000f22000c2e1d00 */
[----:B------:R-:W-:Y:S01]  /*02f0*/  IMAD.HI R25, R0, 0x38e38e39, RZ ;  /* 0x38e38e3900197827 */ /* 0x000fe200078e02ff */
[----:B-1----:R-:W1:Y:S04]  /*0300*/  LDC.64 R28, c[0x0][0x220] ;  /* 0x00008800ff1c7b82 */ /* 0x002e680000000a00 */
[----:B------:R-:W-:-:S02]  /*0310*/  SHF.R.U32.HI R30, RZ, 0x1f, R25 ;  /* 0x0000001fff1e7819 */ /* 0x000fc40000011619 */
[----:B------:R-:W-:Y:S02]  /*0320*/  SHF.L.U32 R0, R2, 0x2, RZ ;  /* 0x0000000202007819 */ /* 0x000fe400000006ff */
[----:B------:R-:W-:Y:S02]  /*0330*/  LEA.HI.SX32 R30, R25, R30, 0x18 ;  /* 0x0000001e191e7211 */ /* 0x000fe400078fc2ff */
[----:B------:R-:W-:Y:S02]  /*0340*/  LOP3.LUT R25, R3, 0x3c, R0, 0xf8, !PT ;  /* 0x0000003c03197812 */ /* 0x000fe400078ef800 */
[----:B------:R-:W-:-:S03]  /*0350*/  LOP3.LUT R0, R24, 0x3c, R0, 0xf8, !PT ;  /* 0x0000003c18007812 */ /* 0x000fc600078ef800 */
[----:B------:R-:W-:-:S04]  /*0360*/  IMAD R24, R30, -0x480, R25 ;  /* 0xfffffb801e187824 */ /* 0x000fc800078e0219 */
[----:B-1----:R-:W-:-:S04]  /*0370*/  IMAD.WIDE R28, R24, 0x4, R28 ;  /* 0x00000004181c7825 */ /* 0x002fc800078e021c */
[C---:B----4-:R-:W-:Y:S01]  /*0380*/  FADD R11, -R23.reuse, R11 ;  /* 0x0000000b170b7221 */ /* 0x050fe20000000100 */
[C---:B---3--:R-:W-:Y:S01]  /*0390*/  FADD R15, -R23.reuse, R15 ;  /* 0x0000000f170f7221 */ /* 0x048fe20000000100 */
[----:B-----5:R-:W-:Y:S01]  /*03a0*/  FADD R19, -R23, R19 ;  /* 0x0000001317137221 */ /* 0x020fe20000000100 */
[C---:B------:R-:W-:Y:S01]  /*03b0*/  FADD R10, -R22.reuse, R10 ;  /* 0x0000000a160a7221 */ /* 0x040fe20000000100 */
[C---:B------:R-:W-:Y:S01]  /*03c0*/  FADD R14, -R22.reuse, R14 ;  /* 0x0000000e160e7221 */ /* 0x040fe20000000100 */
[----:B------:R-:W-:Y:S01]  /*03d0*/  FADD R18, -R22, R18 ;  /* 0x0000001216127221 */ /* 0x000fe20000000100 */
[C---:B------:R-:W-:Y:S01]  /*03e0*/  FADD R9, -R21.reuse, R9 ;  /* 0x0000000915097221 */ /* 0x040fe20000000100 */
[C---:B------:R-:W-:Y:S01]  /*03f0*/  FADD R13, -R21.reuse, R13 ;  /* 0x0000000d150d7221 */ /* 0x040fe20000000100 */
[----:B------:R-:W-:Y:S01]  /*0400*/  FADD R17, -R21, R17 ;  /* 0x0000001115117221 */ /* 0x000fe20000000100 */
[C---:B------:R-:W-:Y:S01]  /*0410*/  FADD R25, -R20.reuse, R8 ;  /* 0x0000000814197221 */ /* 0x040fe20000000100 */
[C---:B------:R-:W-:Y:S01]  /*0420*/  FADD R26, -R20.reuse, R12 ;  /* 0x0000000c141a7221 */ /* 0x040fe20000000100 */
[----:B------:R-:W-:Y:S01]  /*0430*/  FADD R16, -R20, R16 ;  /* 0x0000001014107221 */ /* 0x000fe20000000100 */
[----:B--2---:R-:W-:Y:S01]  /*0440*/  FADD R23, -R23, R7 ;  /* 0x0000000717177221 */ /* 0x004fe20000000100 */
[----:B------:R-:W-:Y:S01]  /*0450*/  FADD R22, -R22, R6 ;  /* 0x0000000616167221 */ /* 0x000fe20000000100 */
[----:B------:R-:W-:Y:S01]  /*0460*/  FADD R21, -R21, R5 ;  /* 0x0000000515157221 */ /* 0x000fe20000000100 */
[----:B------:R-:W-:Y:S01]  /*0470*/  FADD R20, -R20, R4 ;  /* 0x0000000414147221 */ /* 0x000fe20000000100 */
[----:B------:R-:W-:-:S02]  /*0480*/  CS2R R4, SRZ ;  /* 0x0000000000047805 */ /* 0x000fc4000001ff00 */
[----:B------:R-:W-:-:S06]  /*0490*/  CS2R R6, SRZ ;  /* 0x0000000000067805 */ /* 0x000fcc000001ff00 */
[----:B------:R-:W2:Y:S02]  /*04a0*/  @!P0 LDG.E.EL.128 R4, desc[UR6][R28.64] ;  /* 0x000000061c048981 */ /* 0x000ea4000c2e1d00 */
[----:B--2---:R-:W-:-:S04]  /*04b0*/  FADD R4, R4, 9.9999997473787516356e-06 ;  /* 0x3727c5ac04047421 */ /* 0x004fc80000000000 */
[----:B------:R-:W1:Y:S01]  /*04c0*/  MUFU.SQRT R8, R4 ;  /* 0x0000000400087308 */ /* 0x000e620000002000 */
[----:B------:R-:W-:Y:S01]  /*04d0*/  FADD R12, R5, 9.9999997473787516356e-06 ;  /* 0x3727c5ac050c7421 */ /* 0x000fe20000000000 */
[----:B------:R-:W-:-:S06]  /*04e0*/  FADD R5, R6, 9.9999997473787516356e-06 ;  /* 0x3727c5ac06057421 */ /* 0x000fcc0000000000 */
[----:B------:R-:W2:Y:S01]  /*04f0*/  MUFU.SQRT R12, R12 ;  /* 0x0000000c000c7308 */ /* 0x000ea20000002000 */
[----:B-1----:R-:W-:-:S07]  /*0500*/  FSETP.GT.AND P6, PT, R8, 8.50705917302346158658e+37, PT ;  /* 0x7e8000000800780b */ /* 0x002fce0003fc4000 */
[----:B------:R-:W1:Y:S01]  /*0510*/  MUFU.SQRT R5, R5 ;  /* 0x0000000500057308 */ /* 0x000e620000002000 */
[----:B------:R-:W-:Y:S02]  /*0520*/  FSETP.GEU.AND P1, PT, R8, 1.175494350822287508e-38, PT ;  /* 0x008000000800780b */ /* 0x000fe40003f2e000 */
[C---:B--2---:R-:W-:Y:S02]  /*0530*/  FSETP.GT.AND P2, PT, R12.reuse, 8.50705917302346158658e+37, PT ;  /* 0x7e8000000c00780b */ /* 0x044fe40003f44000 */
[----:B------:R-:W-:Y:S01]  /*0540*/  FSETP.GEU.AND P3, PT, R12, 1.175494350822287508e-38, PT ;  /* 0x008000000c00780b */ /* 0x000fe20003f6e000 */
[----:B------:R-:W-:-:S08]  /*0550*/  @P6 FMUL R8, R8, 0.25 ;  /* 0x3e80000008086820 */ /* 0x000fd00000400000 */
[----:B------:R-:W-:Y:S01]  /*0560*/  @!P1 FMUL R8, R8, 16777216 ;  /* 0x4b80000008089820 */ /* 0x000fe20000400000 */
[----:B-1----:R-:W-:Y:S01]  /*0570*/  FSETP.GT.AND P4, PT, R5, 8.50705917302346158658e+37, PT ;  /* 0x7e8000000500780b */ /* 0x002fe20003f84000 */
[----:B------:R-:W-:Y:S01]  /*0580*/  FADD R7, R7, 9.9999997473787516356e-06 ;  /* 0x3727c5ac07077421 */ /* 0x000fe20000000000 */
[----:B------:R-:W-:Y:S01]  /*0590*/  IMAD.MOV.U32 R4, RZ, RZ, 0x3e800000 ;  /* 0x3e800000ff047424 */ /* 0x000fe200078e00ff */
[----:B------:R-:W1:Y:S01]  /*05a0*/  MUFU.RCP R31, R8 ;  /* 0x00000008001f7308 */ /* 0x000e620000001000 */
[----:B------:R-:W-:Y:S01]  /*05b0*/  FSETP.GEU.AND P5, PT, R5, 1.175494350822287508e-38, PT ;  /* 0x008000000500780b */ /* 0x000fe20003fae000 */
[----:B------:R-:W-:Y:S02]  /*05c0*/  @P2 FMUL R12, R12, 0.25 ;  /* 0x3e8000000c0c2820 */ /* 0x000fe40000400000 */
[----:B------:R-:W-:Y:S02]  /*05d0*/  FSEL R28, R4, 1, P6 ;  /* 0x3f800000041c7808 */ /* 0x000fe40003000000 */
[----:B------:R-:W-:-:S02]  /*05e0*/  @!P3 FMUL R12, R12, 16777216 ;  /* 0x4b8000000c0cb820 */ /* 0x000fc40000400000 */
[----:B------:R-:W2:Y:S01]  /*05f0*/  MUFU.SQRT R6, R7 ;  /* 0x0000000700067308 */ /* 0x000ea20000002000 */
[----:B------:R-:W-:Y:S01]  /*0600*/  @!P1 FMUL R28, R28, 16777216 ;  /* 0x4b8000001c1c9820 */ /* 0x000fe20000400000 */
[----:B------:R-:W-:-:S06]  /*0610*/  @P4 FMUL R5, R5, 0.25 ;  /* 0x3e80000005054820 */ /* 0x000fcc0000400000 */
[----:B------:R-:W3:Y:S01]  /*0620*/  MUFU.RCP R27, R12 ;  /* 0x0000000c001b7308 */ /* 0x000ee20000001000 */
[----:B-1----:R-:W-:Y:S01]  /*0630*/  FMUL R31, R31, R28 ;  /* 0x0000001c1f1f7220 */ /* 0x002fe20000400000 */
[----:B------:R-:W-:Y:S01]  /*0640*/  @!P5 FMUL R5, R5, 16777216 ;  /* 0x4b8000000505d820 */ /* 0x000fe20000400000 */
[----:B------:R-:W-:Y:S02]  /*0650*/  FSEL R28, R4, 1, P2 ;  /* 0x3f800000041c7808 */ /* 0x000fe40001000000 */
[----:B--2---:R-:W-:-:S03]  /*0660*/  FSETP.GT.AND P6, PT, R6, 8.50705917302346158658e+37, PT ;  /* 0x7e8000000600780b */ /* 0x004fc60003fc4000 */
[----:B------:R-:W1:Y:S01]  /*0670*/  MUFU.RCP R5, R5 ;  /* 0x0000000500057308 */ /* 0x000e620000001000 */
[----:B------:R-:W-:Y:S01]  /*0680*/  @!P3 FMUL R28, R28, 16777216 ;  /* 0x4b8000001c1cb820 */ /* 0x000fe20000400000 */
[----:B------:R-:W-:-:S03]  /*0690*/  FSETP.GEU.AND P1, PT, R6, 1.175494350822287508e-38, PT ;  /* 0x008000000600780b */ /* 0x000fc60003f2e000 */
[----:B---3--:R-:W-:Y:S01]  /*06a0*/  FMUL R27, R27, R28 ;  /* 0x0000001c1b1b7220 */ /* 0x008fe20000400000 */
[----:B------:R-:W-:-:S04]  /*06b0*/  FSEL R28, R4, 1, P4 ;  /* 0x3f800000041c7808 */ /* 0x000fc80002000000 */
[----:B------:R-:W-:Y:S01]  /*06c0*/  @P6 FMUL R6, R6, 0.25 ;  /* 0x3e80000006066820 */ /* 0x000fe20000400000 */
[----:B------:R-:W-:-:S04]  /*06d0*/  @!P5 FMUL R28, R28, 16777216 ;  /* 0x4b8000001c1cd820 */ /* 0x000fc80000400000 */
[----:B------:R-:W-:Y:S01]  /*06e0*/  @!P1 FMUL R6, R6, 16777216 ;  /* 0x4b80000006069820 */ /* 0x000fe20000400000 */
[----:B-1----:R-:W-:Y:S02]  /*06f0*/  FMUL R12, R5, R28 ;  /* 0x0000001c050c7220 */ /* 0x002fe40000400000 */
[----:B------:R-:W1:Y:S01]  /*0700*/  LDC.64 R28, c[0x0][0x228] ;  /* 0x00008a00ff1c7b82 */ /* 0x000e620000000a00 */
[----:B------:R2:W3:Y:S01]  /*0710*/  MUFU.RCP R8, R6 ;  /* 0x0000000600087308 */ /* 0x0004e20000001000 */
[----:B------:R-:W-:-:S05]  /*0720*/  FSEL R7, R4, 1, P6 ;  /* 0x3f80000004077808 */ /* 0x000fca0003000000 */
[----:B------:R-:W-:Y:S01]  /*0730*/  @!P1 FMUL R7, R7, 16777216 ;  /* 0x4b80000007079820 */ /* 0x000fe20000400000 */
[-C--:B------:R-:W-:Y:S01]  /*0740*/  FMUL R5, R20, R31.reuse ;  /* 0x0000001f14057220 */ /* 0x080fe20000400000 */
[-C--:B------:R-:W-:Y:S01]  /*0750*/  FMUL R4, R25, R31.reuse ;  /* 0x0000001f19047220 */ /* 0x080fe20000400000 */
[----:B--2---:R-:W-:Y:S01]  /*0760*/  FMUL R6, R16, R31 ;  /* 0x0000001f10067220 */ /* 0x004fe20000400000 */
[-C--:B------:R-:W-:Y:S01]  /*0770*/  FMUL R21, R21, R27.reuse ;  /* 0x0000001b15157220 */ /* 0x080fe20000400000 */
[-C--:B------:R-:W-:Y:S01]  /*0780*/  FMUL R16, R9, R27.reuse ;  /* 0x0000001b09107220 */ /* 0x080fe20000400000 */
[----:B------:R-:W-:Y:S01]  /*0790*/  FMUL R20, R13, R27 ;  /* 0x0000001b0d147220 */ /* 0x000fe20000400000 */
[----:B---3--:R-:W-:Y:S01]  /*07a0*/  FMUL R8, R8, R7 ;  /* 0x0000000708087220 */ /* 0x008fe20000400000 */
[----:B------:R-:W-:Y:S01]  /*07b0*/  FMUL R17, R17, R27 ;  /* 0x0000001b11117220 */ /* 0x000fe20000400000 */
[----:B------:R-:W-:Y:S02]  /*07c0*/  FMUL R25, R10, R12 ;  /* 0x0000000c0a197220 */ /* 0x000fe40000400000 */
[-C--:B------:R-:W-:Y:S01]  /*07d0*/  FMUL R23, R23, R8.reuse ;  /* 0x0000000817177220 */ /* 0x080fe20000400000 */
[-C--:B------:R-:W-:Y:S01]  /*07e0*/  FMUL R27, R11, R8.reuse ;  /* 0x000000080b1b7220 */ /* 0x080fe20000400000 */
[-C--:B------:R-:W-:Y:S01]  /*07f0*/  FMUL R30, R15, R8.reuse ;  /* 0x000000080f1e7220 */ /* 0x080fe20000400000 */
[----:B------:R-:W-:Y:S01]  /*0800*/  FMUL R19, R19, R8 ;  /* 0x0000000813137220 */ /* 0x000fe20000400000 */
[----:B------:R-:W-:-:S02]  /*0810*/  CS2R R8, SRZ ;  /* 0x0000000000087805 */ /* 0x000fc4000001ff00 */
[----:B------:R-:W-:Y:S01]  /*0820*/  CS2R R10, SRZ ;  /* 0x00000000000a7805 */ /* 0x000fe2000001ff00 */
[----:B-1----:R-:W-:-:S05]  /*0830*/  IMAD.WIDE R28, R24, 0x4, R28 ;  /* 0x00000004181c7825 */ /* 0x002fca00078e021c */
[----:B------:R1:W2:Y:S02]  /*0840*/  @!P0 LDG.E.EL.128 R8, desc[UR6][R28.64] ;  /* 0x000000061c088981 */ /* 0x0002a4000c2e1d00 */
[----:B-1----:R-:W1:Y:S01]  /*0850*/  LDC.64 R28, c[0x0][0x230] ;  /* 0x00008c00ff1c7b82 */ /* 0x002e620000000a00 */
[----:B------:R-:W-:Y:S01]  /*0860*/  FMUL R7, R26, R31 ;  /* 0x0000001f1a077220 */ /* 0x000fe20000400000 */
[-C--:B------:R-:W-:Y:S01]  /*0870*/  FMUL R22, R22, R12.reuse ;  /* 0x0000000c16167220 */ /* 0x080fe20000400000 */
[-C--:B------:R-:W-:Y:S01]  /*0880*/  FMUL R26, R14, R12.reuse ;  /* 0x0000000c0e1a7220 */ /* 0x080fe20000400000 */
[----:B------:R-:W-:Y:S01]  /*0890*/  FMUL R18, R18, R12 ;  /* 0x0000000c12127220 */ /* 0x000fe20000400000 */
[----:B------:R-:W-:Y:S02]  /*08a0*/  CS2R R12, SRZ ;  /* 0x00000000000c7805 */ /* 0x000fe4000001ff00 */
[----:B------:R-:W-:Y:S01]  /*08b0*/  CS2R R14, SRZ ;  /* 0x00000000000e7805 */ /* 0x000fe2000001ff00 */
[----:B-1----:R-:W-:-:S05]  /*08c0*/  IMAD.WIDE R28, R24, 0x4, R28 ;  /* 0x00000004181c7825 */ /* 0x002fca00078e021c */
[----:B------:R-:W2:Y:S01]  /*08d0*/  @!P0 LDG.E.EL.128 R12, desc[UR6][R28.64] ;  /* 0x000000061c0c8981 */ /* 0x000ea2000c2e1d00 */
[----:B------:R-:W1:Y:S01]  /*08e0*/  S2UR UR5, SR_CgaCtaId ;  /* 0x00000000000579c3 */ /* 0x000e620000008800 */
[----:B------:R-:W-:Y:S02]  /*08f0*/  UMOV UR4, 0x400 ;  /* 0x0000040000047882 */ /* 0x000fe40000000000 */
[----:B-1----:R-:W-:Y:S01]  /*0900*/  UPRMT UR4, UR5, 0x654, UR4 ;  /* 0x0000065405047896 */ /* 0x002fe20008000004 */
[-CC-:B--2---:R-:W-:Y:S01]  /*0910*/  FFMA R21, R21, R9.reuse, R13.reuse ;  /* 0x0000000915157223 */ /* 0x184fe2000000000d */
[-CC-:B------:R-:W-:Y:S01]  /*0920*/  FFMA R16, R16, R9.reuse, R13.reuse ;  /* 0x0000000910107223 */ /* 0x180fe2000000000d */
[-CC-:B------:R-:W-:Y:S01]  /*0930*/  FFMA R20, R20, R9.reuse, R13.reuse ;  /* 0x0000000914147223 */ /* 0x180fe2000000000d */
[----:B------:R-:W-:Y:S01]  /*0940*/  FFMA R17, R17, R9, R13 ;  /* 0x0000000911117223 */ /* 0x000fe2000000000d */
[----:B------:R-:W-:Y:S01]  /*0950*/  SHF.L.U32 R9, R2, 0x8, RZ ;  /* 0x0000000802097819 */ /* 0x000fe200000006ff */
[-CC-:B------:R-:W-:Y:S01]  /*0960*/  FFMA R5, R5, R8.reuse, R12.reuse ;  /* 0x0000000805057223 */ /* 0x180fe2000000000c */
[-CC-:B------:R-:W-:Y:S01]  /*0970*/  FFMA R4, R4, R8.reuse, R12.reuse ;  /* 0x0000000804047223 */ /* 0x180fe2000000000c */
[-CC-:B------:R-:W-:Y:S01]  /*0980*/  FFMA R7, R7, R8.reuse, R12.reuse ;  /* 0x0000000807077223 */ /* 0x180fe2000000000c */
[----:B------:R-:W-:Y:S01]  /*0990*/  FFMA R6, R6, R8, R12 ;  /* 0x0000000806067223 */ /* 0x000fe2000000000c */
[----:B------:R-:W-:-:S02]  /*09a0*/  SHF.R.U32.HI R8, RZ, 0x4, R2 ;  /* 0x00000004ff087819 */ /* 0x000fc40000011602 */
[----:B------:R-:W-:Y:S01]  /*09b0*/  LOP3.LUT R9, R9, 0xf00, RZ, 0xc0, !PT ;  /* 0x00000f0009097812 */ /* 0x000fe200078ec0ff */
[-CC-:B------:R-:W-:Y:S01]  /*09c0*/  FFMA R22, R22, R10.reuse, R14.reuse ;  /* 0x0000000a16167223 */ /* 0x180fe2000000000e */
[----:B------:R-:W-:Y:S01]  /*09d0*/  SGXT.U32 R8, R8, 0x4 ;  /* 0x000000040808781a */ /* 0x000fe20000000000 */
[-CC-:B------:R-:W-:Y:S01]  /*09e0*/  FFMA R25, R25, R10.reuse, R14.reuse ;  /* 0x0000000a19197223 */ /* 0x180fe2000000000e */
[-CC-:B------:R-:W-:Y:S01]  /*09f0*/  FFMA R26, R26, R10.reuse, R14.reuse ;  /* 0x0000000a1a1a7223 */ /* 0x180fe2000000000e */
[----:B------:R-:W-:Y:S01]  /*0a00*/  FFMA R18, R18, R10, R14 ;  /* 0x0000000a12127223 */ /* 0x000fe2000000000e */
[C---:B------:R-:W-:Y:S02]  /*0a10*/  LOP3.LUT R10, R9.reuse, 0x40, RZ, 0xfc, !PT ;  /* 0x00000040090a7812 */ /* 0x040fe400078efcff */
[----:B------:R-:W-:Y:S01]  /*0a20*/  LOP3.LUT R12, R9, 0x80, RZ, 0xfc, !PT ;  /* 0x00000080090c7812 */ /* 0x000fe200078efcff */
[-CC-:B------:R-:W-:Y:S01]  /*0a30*/  FFMA R23, R23, R11.reuse, R15.reuse ;  /* 0x0000000b17177223 */ /* 0x180fe2000000000f */
[-CC-:B------:R-:W-:Y:S01]  /*0a40*/  FFMA R27, R27, R11.reuse, R15.reuse ;  /* 0x0000000b1b1b7223 */ /* 0x180fe2000000000f */
[-CC-:B------:R-:W-:Y:S01]  /*0a50*/  FFMA R30, R30, R11.reuse, R15.reuse ;  /* 0x0000000b1e1e7223 */ /* 0x180fe2000000000f */
[----:B------:R-:W-:Y:S01]  /*0a60*/  LOP3.LUT R8, R9, R8, RZ, 0xfc, !PT ;  /* 0x0000000809087212 */ /* 0x000fe200078efcff */
[----:B------:R-:W-:Y:S01]  /*0a70*/  FFMA R11, R19, R11, R15 ;  /* 0x0000000b130b7223 */ /* 0x000fe2000000000f */
[----:B------:R-:W-:-:S02]  /*0a80*/  LOP3.LUT R14, R9, 0xc0, RZ, 0xfc, !PT ;  /* 0x000000c0090e7812 */ /* 0x000fc400078efcff */
[----:B------:R-:W-:Y:S02]  /*0a90*/  LEA.HI R9, R9, UR4, RZ, 0x1c ;  /* 0x0000000409097c11 */ /* 0x000fe4000f8fe0ff */
[----:B------:R-:W-:Y:S02]  /*0aa0*/  LEA.HI R13, R10, UR4, RZ, 0x1c ;  /* 0x000000040a0d7c11 */ /* 0x000fe4000f8fe0ff */
[----:B------:R-:W-:Y:S02]  /*0ab0*/  LEA.HI R15, R12, UR4, RZ, 0x1c ;  /* 0x000000040c0f7c11 */ /* 0x000fe4000f8fe0ff */
[----:B------:R-:W-:Y:S02]  /*0ac0*/  LEA.HI R19, R14, UR4, RZ, 0x1c ;  /* 0x000000040e137c11 */ /* 0x000fe4000f8fe0ff */
[C---:B------:R-:W-:Y:S01]  /*0ad0*/  LEA R12, R8.reuse, R9, 0x2 ;  /* 0x00000009080c7211 */ /* 0x040fe200078e10ff */
[C---:B------:R-:W-:Y:S01]  /*0ae0*/  IMAD R9, R8.reuse, 0x4, R15 ;  /* 0x0000000408097824 */ /* 0x040fe200078e020f */
[----:B------:R-:W-:-:S02]  /*0af0*/  LEA R10, R8, R13, 0x2 ;  /* 0x0000000d080a7211 */ /* 0x000fc400078e10ff */
[----:B------:R-:W-:Y:S01]  /*0b00*/  LEA R14, R8, R19, 0x2 ;  /* 0x00000013080e7211 */ /* 0x000fe200078e10ff */
[----:B------:R1:W-:Y:S04]  /*0b10*/  STS [R12], R5 ;  /* 0x000000050c007388 */ /* 0x0003e80000000800 */
[----:B------:R-:W-:Y:S04]  /*0b20*/  STS [R10+0x100], R21 ;  /* 0x000100150a007388 */ /* 0x000fe80000000800 */
[----:B------:R-:W-:Y:S04]  /*0b30*/  STS [R9+0x200], R22 ;  /* 0x0002001609007388 */ /* 0x000fe80000000800 */
[----:B------:R-:W-:Y:S04]  /*0b40*/  STS [R14+0x300], R23 ;  /* 0x000300170e007388 */ /* 0x000fe80000000800 */
[----:B------:R2:W-:Y:S04]  /*0b50*/  STS [R12+0x40], R4 ;  /* 0x000040040c007388 */ /* 0x0005e80000000800 */
[----:B------:R-:W-:Y:S04]  /*0b60*/  STS [R10+0x140], R16 ;  /* 0x000140100a007388 */ /* 0x000fe80000000800 */
[----:B------:R-:W-:Y:S04]  /*0b70*/  STS [R9+0x240], R25 ;  /* 0x0002401909007388 */ /* 0x000fe80000000800 */
[----:B------:R-:W-:Y:S01]  /*0b80*/  STS [R14+0x340], R27 ;  /* 0x0003401b0e007388 */ /* 0x000fe20000000800 */
[----:B------:R-:W-:-:S03]  /*0b90*/  SHF.L.U32 R19, R2, 0x2, RZ ;  /* 0x0000000202137819 */ /* 0x000fc600000006ff */
[----:B------:R3:W-:Y:S04]  /*0ba0*/  STS [R12+0x80], R7 ;  /* 0x000080070c007388 */ /* 0x0007e80000000800 */
[----:B------:R4:W-:Y:S04]  /*0bb0*/  STS [R10+0x180], R20 ;  /* 0x000180140a007388 */ /* 0x0009e80000000800 */
[----:B------:R-:W-:Y:S04]  /*0bc0*/  STS [R9+0x280], R26 ;  /* 0x0002801a09007388 */ /* 0x000fe80000000800 */
[----:B------:R-:W-:Y:S01]  /*0bd0*/  STS [R14+0x380], R30 ;  /* 0x0003801e0e007388 */ /* 0x000fe20000000800 */
[----:B------:R-:W-:-:S03]  /*0be0*/  LOP3.LUT R19, R19, 0x3fc, RZ, 0xc0, !PT ;  /* 0x000003fc13137812 */ /* 0x000fc600078ec0ff */
[----:B------:R-:W-:Y:S04]  /*0bf0*/  STS [R12+0xc0], R6 ;  /* 0x0000c0060c007388 */ /* 0x000fe80000000800 */
[----:B------:R5:W-:Y:S04]  /*0c00*/  STS [R10+0x1c0], R17 ;  /* 0x0001c0110a007388 */ /* 0x000be80000000800 */
[----:B------:R3:W-:Y:S04]  /*0c10*/  STS [R9+0x2c0], R18 ;  /* 0x0002c01209007388 */ /* 0x0007e80000000800 */
[----:B------:R-:W-:Y:S01]  /*0c20*/  STS [R14+0x3c0], R11 ;  /* 0x0003c00b0e007388 */ /* 0x000fe20000000800 */
[----:B------:R-:W-:-:S02]  /*0c30*/  LOP3.LUT R8, R19, 0x800, RZ, 0xfc, !PT ;  /* 0x0000080013087812 */ /* 0x000fc400078efcff */
[----:B-1----:R-:W-:Y:S02]  /*0c40*/  LOP3.LUT R5, R19, 0x400, RZ, 0xfc, !PT ;  /* 0x0000040013057812 */ /* 0x002fe400078efcff */
[----:B--2---:R-:W-:Y:S02]  /*0c50*/  SHF.R.U32.HI R4, RZ, 0x2, R2 ;  /* 0x00000002ff047819 */ /* 0x004fe40000011602 */
[----:B------:R-:W-:Y:S02]  /*0c60*/  SHF.R.U32.HI R8, RZ, 0x4, R8 ;  /* 0x00000004ff087819 */ /* 0x000fe40000011608 */
[----:B------:R-:W-:Y:S02]  /*0c70*/  SHF.R.U32.HI R5, RZ, 0x4, R5 ;  /* 0x00000004ff057819 */ /* 0x000fe40000011605 */
[----:B------:R-:W-:Y:S02]  /*0c80*/  LOP3.LUT R4, R4, 0x3c, RZ, 0xc0, !PT ;  /* 0x0000003c04047812 */ /* 0x000fe400078ec0ff */
[----:B---3--:R-:W-:-:S02]  /*0c90*/  LOP3.LUT R7, R8, 0xbc, RZ, 0xc0, !PT ;  /* 0x000000bc08077812 */ /* 0x008fc400078ec0ff */
[----:B------:R-:W-:Y:S02]  /*0ca0*/  LOP3.LUT R5, R5, 0x7c, RZ, 0xc0, !PT ;  /* 0x0000007c05057812 */ /* 0x000fe400078ec0ff */
[----:B------:R-:W-:Y:S01]  /*0cb0*/  IADD3 R4, R4, UR4, RZ ;  /* 0x0000000404047c10 */ /* 0x000fe2000fffe0ff */
[----:B------:R-:W-:Y:S01]  /*0cc0*/  VIADD R16, R7, UR4 ;  /* 0x0000000407107c36 */ /* 0x000fe20008000000 */
[----:B------:R-:W-:Y:S02]  /*0cd0*/  IADD3 R8, R5, UR4, RZ ;  /* 0x0000000405087c10 */ /* 0x000fe4000fffe0ff */
[C---:B----4-:R-:W-:Y:S01]  /*0ce0*/  LEA R20, R19.reuse, R4, 0x2 ;  /* 0x0000000413147211 */ /* 0x050fe200078e10ff */
[----:B------:R-:W-:Y:S01]  /*0cf0*/  BAR.SYNC.DEFER_BLOCKING 0x0 ;  /* 0x0000000000007b1d */ /* 0x000fe20000010000 */
[C---:B------:R-:W-:Y:S02]  /*0d00*/  LEA R22, R19.reuse, R8, 0x2 ;  /* 0x0000000813167211 */ /* 0x040fe400078e10ff */
[----:B------:R-:W-:-:S05]  /*0d10*/  LEA R24, R19, R16, 0x2 ;  /* 0x0000001013187211 */ /* 0x000fca00078e10ff */
[----:B-----5:R-:W1:Y:S01]  /*0d20*/  LDC.64 R16, c[0x0][0x238] ;  /* 0x00008e00ff107b82 */ /* 0x020e620000000a00 */
[----:B0-----:R-:W-:Y:S01]  /*0d30*/  SHF.R.U32.HI R18, RZ, 0x4, R2 ;  /* 0x00000004ff127819 */ /* 0x001fe20000011602 */
[----:B------:R-:W-:Y:S04]  /*0d40*/  LDS R4, [R20] ;  /* 0x0000000014047984 */ /* 0x000fe80000000800 */
[----:B------:R-:W-:Y:S04]  /*0d50*/  LDS R5, [R20+0x4] ;  /* 0x0000040014057984 */ /* 0x000fe80000000800 */
[----:B------:R-:W-:Y:S04]  /*0d60*/  LDS R6, [R20+0x8] ;  /* 0x0000080014067984 */ /* 0x000fe80000000800 */
[----:B------:R-:W0:Y:S04]  /*0d70*/  LDS R7, [R20+0xc] ;  /* 0x00000c0014077984 */ /* 0x000e280000000800 */
[----:B------:R-:W-:Y:S04]  /*0d80*/  LDS R8, [R22+0x1000] ;  /* 0x0010000016087984 */ /* 0x000fe80000000800 */
[----:B------:R-:W-:Y:S04]  /*0d90*/  LDS R9, [R22+0x1004] ;  /* 0x0010040016097984 */ /* 0x000fe80000000800 */
[----:B------:R-:W-:Y:S04]  /*0da0*/  LDS R10, [R22+0x1008] ;  /* 0x00100800160a7984 */ /* 0x000fe80000000800 */
[----:B------:R2:W3:Y:S04]  /*0db0*/  LDS R11, [R22+0x100c] ;  /* 0x00100c00160b7984 */ /* 0x0004e80000000800 */
[----:B------:R-:W-:Y:S04]  /*0dc0*/  LDS R12, [R24+0x2000] ;  /* 0x00200000180c7984 */ /* 0x000fe80000000800 */
[----:B------:R-:W-:Y:S04]  /*0dd0*/  LDS R13, [R24+0x2004] ;  /* 0x00200400180d7984 */ /* 0x000fe80000000800 */
[----:B------:R-:W-:Y:S04]  /*0de0*/  LDS R14, [R24+0x2008] ;  /* 0x00200800180e7984 */ /* 0x000fe80000000800 */
[----:B------:R4:W5:Y:S01]  /*0df0*/  LDS R15, [R24+0x200c] ;  /* 0x00200c00180f7984 */ /* 0x0009620000000800 */
[----:B------:R-:W-:-:S04]  /*0e00*/  SGXT.U32 R18, R18, 0x4 ;  /* 0x000000041212781a */ /* 0x000fc80000000000 */
[----:B------:R-:W-:Y:S02]  /*0e10*/  LOP3.LUT R21, R3, 0x30, R18, 0xfe, !PT ;  /* 0x0000003003157812 */ /* 0x000fe400078efe12 */
[----:B------:R-:W-:Y:S02]  /*0e20*/  LOP3.LUT R25, R3, R18, RZ, 0xfc, !PT ;  /* 0x0000001203197212 */ /* 0x000fe400078efcff */
[----:B------:R-:W-:Y:S02]  /*0e30*/  LOP3.LUT R23, R3, 0x20, R18, 0xfe, !PT ;  /* 0x0000002003177812 */ /* 0x000fe400078efe12 */
[----:B------:R-:W-:Y:S02]  /*0e40*/  LOP3.LUT R3, R3, 0x10, R18, 0xfe, !PT ;  /* 0x0000001003037812 */ /* 0x000fe400078efe12 */
[----:B------:R-:W-:Y:S02]  /*0e50*/  LOP3.LUT R2, R19, 0xc00, RZ, 0xfc, !PT ;  /* 0x00000c0013027812 */ /* 0x000fe400078efcff */
[----:B------:R-:W-:-:S02]  /*0e60*/  ISETP.GE.AND P0, PT, R25, 0x1200, PT ;  /* 0x000012001900780c */ /* 0x000fc40003f06270 */
[----:B------:R-:W-:Y:S02]  /*0e70*/  ISETP.GE.AND P1, PT, R3, 0x1200, PT ;  /* 0x000012000300780c */ /* 0x000fe40003f26270 */
[----:B------:R-:W-:Y:S02]  /*0e80*/  ISETP.GE.AND P2, PT, R23, 0x1200, PT ;  /* 0x000012001700780c */ /* 0x000fe40003f46270 */
[-C--:B------:R-:W-:Y:S02]  /*0e90*/  LEA R25, R25, R0.reuse, 0xc ;  /* 0x0000000019197211 */ /* 0x080fe400078e60ff */
[----:B------:R-:W-:Y:S02]  /*0ea0*/  SHF.R.U32.HI R2, RZ, 0x4, R2 ;  /* 0x00000004ff027819 */ /* 0x000fe40000011602 */
[----:B------:R-:W-:Y:S01]  /*0eb0*/  ISETP.GE.AND P3, PT, R21, 0x1200, PT ;  /* 0x000012001500780c */ /* 0x000fe20003f66270 */
[----:B------:R-:W-:Y:S01]  /*0ec0*/  IMAD R27, R3, 0x1000, R0 ;  /* 0x00001000031b7824 */ /* 0x000fe200078e0200 */
[----:B------:R-:W-:-:S02]  /*0ed0*/  LEA R29, R23, R0, 0xc ;  /* 0x00000000171d7211 */ /* 0x000fc400078e60ff */
[----:B------:R-:W-:Y:S01]  /*0ee0*/  LOP3.LUT R18, R2, 0xfc, RZ, 0xc0, !PT ;  /* 0x000000fc02127812 */ /* 0x000fe200078ec0ff */
[----:B-1----:R-:W-:-:S04]  /*0ef0*/  IMAD.WIDE R2, R25, 0x4, R16 ;  /* 0x0000000419027825 */ /* 0x002fc800078e0210 */
[--C-:B--2---:R-:W-:Y:S01]  /*0f00*/  IMAD.WIDE R22, R27, 0x4, R16.reuse ;  /* 0x000000041b167825 */ /* 0x104fe200078e0210 */
[----:B0-----:R0:W-:Y:S03]  /*0f10*/  @!P0 STG.E.128 desc[UR6][R2.64], R4 ;  /* 0x0000000402008986 */ /* 0x0011e6000c101d06 */
[----:B----4-:R-:W-:Y:S01]  /*0f20*/  IMAD.WIDE R24, R29, 0x4, R16 ;  /* 0x000000041d187825 */ /* 0x010fe200078e0210 */
[----:B------:R-:W-:Y:S01]  /*0f30*/  IADD3 R18, R18, UR4, RZ ;  /* 0x0000000412127c10 */ /* 0x000fe2000fffe0ff */
[----:B---3--:R0:W-:Y:S04]  /*0f40*/  @!P1 STG.E.128 desc[UR6][R22.64], R8 ;  /* 0x0000000816009986 */ /* 0x0081e8000c101d06 */
[----:B-----5:R0:W-:Y:S01]  /*0f50*/  @!P2 STG.E.128 desc[UR6][R24.64], R12 ;  /* 0x0000000c1800a986 */ /* 0x0201e2000c101d06 */
[----:B------:R-:W-:Y:S01]  /*0f60*/  LEA R18, R19, R18, 0x2 ;  /* 0x0000001213127211 */ /* 0x000fe200078e10ff */
[----:B0-----:R-:W-:Y:S06]  /*0f70*/  @P3 EXIT ;  /* 0x000000000000394d */ /* 0x001fec0003800000 */
[----:B0-----:R-:W-:Y:S01]  /*0f80*/  LDS R4, [R18+0x3000] ;  /* 0x0030000012047984 */ /* 0x001fe20000000800 */
[----:B------:R-:W-:-:S03]  /*0f90*/  LEA R21, R21, R0, 0xc ;  /* 0x0000000015157211 */ /* 0x000fc600078e60ff */
[----:B------:R-:W-:Y:S02]  /*0fa0*/  LDS R5, [R18+0x3004] ;  /* 0x0030040012057984 */ /* 0x000fe40000000800 */
[----:B------:R-:W-:Y:S02]  /*0fb0*/  IMAD.WIDE R16, R21, 0x4, R16 ;  /* 0x0000000415107825 */ /* 0x000fe400078e0210 */
[----:B------:R-:W-:Y:S04]  /*0fc0*/  LDS R6, [R18+0x3008] ;  /* 0x0030080012067984 */ /* 0x000fe80000000800 */
[----:B------:R-:W0:Y:S04]  /*0fd0*/  LDS R7, [R18+0x300c] ;  /* 0x00300c0012077984 */ /* 0x000e280000000800 */
[----:B0-----:R-:W-:Y:S01]  /*0fe0*/  STG.E.128 desc[UR6][R16.64], R4 ;  /* 0x0000000410007986 */ /* 0x001fe2000c101d06 */
[----:B------:R-:W-:Y:S05]  /*0ff0*/  EXIT ;  /* 0x000000000000794d */ /* 0x000fea0003800000 */
.L_x_0:
[----:B------:R-:W-:-:S00]  /*1000*/  BRA `(.L_x_0) ;  /* 0xfffffffc00fc7947 */ /* 0x000fc0000383ffff */
[----:B------:R-:W-:-:S00]  /*1010*/  NOP ;  /* 0x0000000000007918 */ /* 0x000fc00000000000 */
        /* <DEDUP_REMOVED lines=14> */
.L_x_1:


//--------------------- .nv.global.init           --------------------------
	.section	.nv.global.init,"aw",@progbits
.nv.global.init:
	.type		_$_str,@object
	.size		_$_str,(_$_str_$_2 - _$_str)
_$_str:
        /*0000*/ 	.byte	0x5f, 0x5f, 0x43, 0x55, 0x44, 0x41, 0x5f, 0x46, 0x54, 0x5a, 0x00
	.type		_$_str_$_2,@object
	.size		_$_str_$_2,(.L_1 - _$_str_$_2)
_$_str_$_2:
        /*000b*/ 	.byte	0x5f, 0x5f, 0x43, 0x55, 0x44, 0x41, 0x5f, 0x50, 0x52, 0x45, 0x43, 0x5f, 0x53, 0x51, 0x52, 0x54
        /*001b*/ 	.byte	0x00
.L_1:


//--------------------- .nv.shared.triton_poi_fused__native_batch_norm_legit_no_training_6 --------------------------
	.section	.nv.shared.triton_poi_fused__native_batch_norm_legit_no_training_6,"aw",@nobits
	.sectionflags	@""
	.align	16
	.zero		1024


//--------------------- .nv.constant0.triton_poi_fused__native_batch_norm_legit_no_training_6 --------------------------
	.section	.nv.constant0.triton_poi_fused__native_batch_norm_legit_no_training_6,"a",@progbits
	.sectionflags	@""
	.align	4
.nv.constant0.triton_poi_fused__native_batch_norm_legit_no_training_6:
	.zero		584
